//
// Generated by NVIDIA NVVM Compiler
//
// Compiler Build ID: CL-36424714
// Cuda compilation tools, release 13.0, V13.0.88
// Based on NVVM 20.0.0
//

.version 9.0
.target sm_100
.address_size 64

	// .globl	_Z14atomicAdd_testjPKfPfPjS2_

.visible .entry _Z14atomicAdd_testjPKfPfPjS2_(
	.param .u32 _Z14atomicAdd_testjPKfPfPjS2__param_0,
	.param .u64 .ptr .align 1 _Z14atomicAdd_testjPKfPfPjS2__param_1,
	.param .u64 .ptr .align 1 _Z14atomicAdd_testjPKfPfPjS2__param_2,
	.param .u64 .ptr .align 1 _Z14atomicAdd_testjPKfPfPjS2__param_3,
	.param .u64 .ptr .align 1 _Z14atomicAdd_testjPKfPfPjS2__param_4
)
{
	.reg .pred 	%p<2>;
	.reg .b32 	%r<6>;
	.reg .b32 	%f<3>;
	.reg .b64 	%rd<15>;

	ld.param.u32 	%r2, [_Z14atomicAdd_testjPKfPfPjS2__param_0];
	ld.param.u64 	%rd1, [_Z14atomicAdd_testjPKfPfPjS2__param_1];
	ld.param.u64 	%rd2, [_Z14atomicAdd_testjPKfPfPjS2__param_2];
	ld.param.u64 	%rd3, [_Z14atomicAdd_testjPKfPfPjS2__param_3];
	ld.param.u64 	%rd4, [_Z14atomicAdd_testjPKfPfPjS2__param_4];
	mov.u32 	%r3, %tid.x;
	mov.u32 	%r4, %ntid.x;
	mov.u32 	%r5, %ctaid.x;
	mad.lo.s32 	%r1, %r4, %r5, %r3;
	setp.ge.u32 	%p1, %r1, %r2;
	@%p1 bra 	$L__BB0_2;
	cvta.to.global.u64 	%rd7, %rd1;
	cvta.to.global.u64 	%rd8, %rd2;
	cvta.to.global.u64 	%rd9, %rd3;
	cvta.to.global.u64 	%rd10, %rd4;
	// begin inline asm
	mov.u64 	%rd5, %clock64;
	// end inline asm
	mul.wide.u32 	%rd11, %r1, 4;
	add.s64 	%rd12, %rd7, %rd11;
	ld.global.nc.f32 	%f1, [%rd12];
	atom.global.add.f32 	%f2, [%rd8], %f1;
	// begin inline asm
	mov.u64 	%rd6, %clock64;
	// end inline asm
	add.s64 	%rd13, %rd9, %rd11;
	st.global.u32 	[%rd13], %rd5;
	add.s64 	%rd14, %rd10, %rd11;
	st.global.u32 	[%rd14], %rd6;
$L__BB0_2:
	ret;

}


// ===== COMPILED SASS (sm_100) =====

	.target	sm_100

	.elftype	@"ET_EXEC"


//--------------------- .note.nv.tkinfo           --------------------------
	.section	.note.nv.tkinfo,"",@"SHT_NOTE"
	.sectionflags	@"SHF_NOTE_NV_TKINFO"
	.tkinfo
        /*0018*/ 	.word	0x00000002
        /*0030*/ 	.string	""
        /*0030*/ 	.string	"ptxas"
        /*0030*/ 	.string	"Cuda compilation tools, release 13.0, V13.0.88"
        /*0030*/ 	.string	"Build cuda_13.0.r13.0/compiler.36424714_0"
        /*0030*/ 	.string	"-arch sm_100 -m 64 "



//--------------------- .note.nv.cuinfo           --------------------------
	.section	.note.nv.cuinfo,"",@"SHT_NOTE"
	.sectionflags	@"SHF_NOTE_NV_CUINFO"
        /*0018*/ 	.short	0x0002
        /*001a*/ 	.short	0x0064
        /*001c*/ 	.short	0x0082
	.zero		2


//--------------------- .nv.info                  --------------------------
	.section	.nv.info,"",@"SHT_CUDA_INFO"
	.align	4


	//----- nvinfo : EIATTR_REGCOUNT
	.align		4
        /*0000*/ 	.byte	0x04, 0x2f
        /*0002*/ 	.short	(.L_1 - .L_0)
	.align		4
.L_0:
        /*0004*/ 	.word	index@(_Z14atomicAdd_testjPKfPfPjS2_)
        /*0008*/ 	.word	0x0000000e


	//----- nvinfo : EIATTR_FRAME_SIZE
	.align		4
.L_1:
        /*000c*/ 	.byte	0x04, 0x11
        /*000e*/ 	.short	(.L_3 - .L_2)
	.align		4
.L_2:
        /*0010*/ 	.word	index@(_Z14atomicAdd_testjPKfPfPjS2_)
        /*0014*/ 	.word	0x00000000


	//----- nvinfo : EIATTR_MIN_STACK_SIZE
	.align		4
.L_3:
        /*0018*/ 	.byte	0x04, 0x12
        /*001a*/ 	.short	(.L_5 - .L_4)
	.align		4
.L_4:
        /*001c*/ 	.word	index@(_Z14atomicAdd_testjPKfPfPjS2_)
        /*0020*/ 	.word	0x00000000
.L_5:


//--------------------- .nv.compat                --------------------------
	.section	.nv.compat,"",@"SHT_CUDA_COMPAT_INFO"
	.align	4
        /*0000*/ 	.byte	0x02, 0x09, 0x00, 0x00, 0x02, 0x02, 0x01, 0x00, 0x02, 0x05, 0x05, 0x00, 0x03, 0x07, 0x01, 0x01
        /*0010*/ 	.byte	0x02, 0x03, 0x00, 0x00, 0x02, 0x06, 0x01, 0x00, 0x04, 0x0b, 0x08, 0x00, 0x09, 0x00, 0x00, 0x00
        /*0020*/ 	.byte	0x00, 0x00, 0x00, 0x00


//--------------------- .nv.info._Z14atomicAdd_testjPKfPfPjS2_ --------------------------
	.section	.nv.info._Z14atomicAdd_testjPKfPfPjS2_,"",@"SHT_CUDA_INFO"
	.sectionflags	@""
	.align	4


	//----- nvinfo : EIATTR_CUDA_API_VERSION
	.align		4
        /*0000*/ 	.byte	0x04, 0x37
        /*0002*/ 	.short	(.L_7 - .L_6)
.L_6:
        /*0004*/ 	.word	0x00000082


	//----- nvinfo : EIATTR_KPARAM_INFO
	.align		4
.L_7:
        /*0008*/ 	.byte	0x04, 0x17
        /*000a*/ 	.short	(.L_9 - .L_8)
.L_8:
        /*000c*/ 	.word	0x00000000
        /*0010*/ 	.short	0x0004
        /*0012*/ 	.short	0x0020
        /*0014*/ 	.byte	0x00, 0xf5, 0x21, 0x00


	//----- nvinfo : EIATTR_KPARAM_INFO
	.align		4
.L_9:
        /*0018*/ 	.byte	0x04, 0x17
        /*001a*/ 	.short	(.L_11 - .L_10)
.L_10:
        /*001c*/ 	.word	0x00000000
        /*0020*/ 	.short	0x0003
        /*0022*/ 	.short	0x0018
        /*0024*/ 	.byte	0x00, 0xf5, 0x21, 0x00


	//----- nvinfo : EIATTR_KPARAM_INFO
	.align		4
.L_11:
        /*0028*/ 	.byte	0x04, 0x17
        /*002a*/ 	.short	(.L_13 - .L_12)
.L_12:
        /*002c*/ 	.word	0x00000000
        /*0030*/ 	.short	0x0002
        /*0032*/ 	.short	0x0010
        /*0034*/ 	.byte	0x00, 0xf5, 0x21, 0x00


	//----- nvinfo : EIATTR_KPARAM_INFO
	.align		4
.L_13:
        /*0038*/ 	.byte	0x04, 0x17
        /*003a*/ 	.short	(.L_15 - .L_14)
.L_14:
        /*003c*/ 	.word	0x00000000
        /*0040*/ 	.short	0x0001
        /*0042*/ 	.short	0x0008
        /*0044*/ 	.byte	0x00, 0xf5, 0x21, 0x00


	//----- nvinfo : EIATTR_KPARAM_INFO
	.align		4
.L_15:
        /*0048*/ 	.byte	0x04, 0x17
        /*004a*/ 	.short	(.L_17 - .L_16)
.L_16:
        /*004c*/ 	.word	0x00000000
        /*0050*/ 	.short	0x0000
        /*0052*/ 	.short	0x0000
        /*0054*/ 	.byte	0x00, 0xf0, 0x11, 0x00


	//----- nvinfo : EIATTR_SPARSE_MMA_MASK
	.align		4
.L_17:
        /*0058*/ 	.byte	0x03, 0x50
        /*005a*/ 	.short	0x0000


	//----- nvinfo : EIATTR_MAXREG_COUNT
	.align		4
        /*005c*/ 	.byte	0x03, 0x1b
        /*005e*/ 	.short	0x00ff


	//----- nvinfo : EIATTR_MERCURY_ISA_VERSION
	.align		4
        /*0060*/ 	.byte	0x03, 0x5f
        /*0062*/ 	.short	0x0101


	//----- nvinfo : EIATTR_VRC_CTA_INIT_COUNT
	.align		4
        /*0064*/ 	.byte	0x02, 0x4a
	.zero		1
	.zero		1


	//----- nvinfo : EIATTR_EXIT_INSTR_OFFSETS
	.align		4
        /*0068*/ 	.byte	0x04, 0x1c
        /*006a*/ 	.short	(.L_19 - .L_18)


	//   ....[0]....
.L_18:
        /*006c*/ 	.word	0x00000070


	//   ....[1]....
        /*0070*/ 	.word	0x00000170


	//----- nvinfo : EIATTR_CBANK_PARAM_SIZE
	.align		4
.L_19:
        /*0074*/ 	.byte	0x03, 0x19
        /*0076*/ 	.short	0x0028


	//----- nvinfo : EIATTR_PARAM_CBANK
	.align		4
        /*0078*/ 	.byte	0x04, 0x0a
        /*007a*/ 	.short	(.L_21 - .L_20)
	.align		4
.L_20:
        /*007c*/ 	.word	index@(.nv.constant0._Z14atomicAdd_testjPKfPfPjS2_)
        /*0080*/ 	.short	0x0380
        /*0082*/ 	.short	0x0028


	//----- nvinfo : EIATTR_SW_WAR
	.align		4
.L_21:
        /*0084*/ 	.byte	0x04, 0x36
        /*0086*/ 	.short	(.L_23 - .L_22)
.L_22:
        /*0088*/ 	.word	0x00000008
.L_23:


//--------------------- .nv.callgraph             --------------------------
	.section	.nv.callgraph,"",@"SHT_CUDA_CALLGRAPH"
	.align	4
	.sectionentsize	8
	.align		4
        /*0000*/ 	.word	0x00000000
	.align		4
        /*0004*/ 	.word	0xffffffff
	.align		4
        /*0008*/ 	.word	0x00000000
	.align		4
        /*000c*/ 	.word	0xfffffffe
	.align		4
        /*0010*/ 	.word	0x00000000
	.align		4
        /*0014*/ 	.word	0xfffffffd
	.align		4
        /*0018*/ 	.word	0x00000000
	.align		4
        /*001c*/ 	.word	0xfffffffc


//--------------------- .text._Z14atomicAdd_testjPKfPfPjS2_ --------------------------
	.section	.text._Z14atomicAdd_testjPKfPfPjS2_,"ax",@progbits
	.align	128
        .global         _Z14atomicAdd_testjPKfPfPjS2_
        .type           _Z14atomicAdd_testjPKfPfPjS2_,@function
        .size           _Z14atomicAdd_testjPKfPfPjS2_,(.L_x_1 - _Z14atomicAdd_testjPKfPfPjS2_)
        .other          _Z14atomicAdd_testjPKfPfPjS2_,@"STO_CUDA_ENTRY STV_DEFAULT"
_Z14atomicAdd_testjPKfPfPjS2_:
.text._Z14atomicAdd_testjPKfPfPjS2_:
[----:B------:R-:W-:Y:S01]  /*0000*/  LDC R1, c[0x0][0x37c] ;  /* 0x0000df00ff017b82 */ /* 0x000fe20000000800 */
[----:B------:R-:W0:Y:S01]  /*0010*/  S2R R7, SR_TID.X ;  /* 0x0000000000077919 */ /* 0x000e220000002100 */
[----:B------:R-:W0:Y:S01]  /*0020*/  LDCU UR4, c[0x0][0x360] ;  /* 0x00006c00ff0477ac */ /* 0x000e220008000800 */
[----:B------:R-:W0:Y:S01]  /*0030*/  S2R R0, SR_CTAID.X ;  /* 0x0000000000007919 */ /* 0x000e220000002500 */
[----:B------:R-:W1:Y:S01]  /*0040*/  LDCU UR5, c[0x0][0x380] ;  /* 0x00007000ff0577ac */ /* 0x000e620008000800 */
[----:B0-----:R-:W-:-:S05]  /*0050*/  IMAD R7, R0, UR4, R7 ;  /* 0x0000000400077c24 */ /* 0x001fca000f8e0207 */
[----:B-1----:R-:W-:-:S13]  /*0060*/  ISETP.GE.U32.AND P0, PT, R7, UR5, PT ;  /* 0x0000000507007c0c */ /* 0x002fda000bf06070 */
[----:B------:R-:W-:Y:S05]  /*0070*/  @P0 EXIT ;  /* 0x000000000000094d */ /* 0x000fea0003800000 */
[----:B------:R-:W0:Y:S01]  /*0080*/  LDCU.64 UR4, c[0x0][0x358] ;  /* 0x00006b00ff0477ac */ /* 0x000e220008000a00 */
[----:B------:R-:W-:Y:S01]  /*0090*/  NOP ;  /* 0x0000000000007918 */ /* 0x000fe20000000000 */
[----:B------:R-:W-:Y:S01]  /*00a0*/  CS2R.32 R9, SR_CLOCKLO ;  /* 0x0000000000097805 */ /* 0x000fe20000005000 */
[----:B------:R-:W1:Y:S02]  /*00b0*/  LDC.64 R2, c[0x0][0x388] ;  /* 0x0000e200ff027b82 */ /* 0x000e640000000a00 */
[----:B-1----:R-:W-:-:S06]  /*00c0*/  IMAD.WIDE.U32 R2, R7, 0x4, R2 ;  /* 0x0000000407027825 */ /* 0x002fcc00078e0002 */
[----:B0-----:R-:W2:Y:S01]  /*00d0*/  LDG.E.CONSTANT R3, desc[UR4][R2.64] ;  /* 0x0000000402037981 */ /* 0x001ea2000c1e9900 */
[----:B------:R-:W2:Y:S03]  /*00e0*/  LDC.64 R4, c[0x0][0x390] ;  /* 0x0000e400ff047b82 */ /* 0x000ea60000000a00 */
[----:B--2---:R0:W-:Y:S01]  /*00f0*/  REDG.E.ADD.F32.FTZ.RN.STRONG.GPU desc[UR4][R4.64], R3 ;  /* 0x00000003040079a6 */ /* 0x0041e2000c12f304 */
[----:B------:R-:W-:-:S04]  /*0100*/  CS2R.32 R11, SR_CLOCKLO ;  /* 0x00000000000b7805 */ /* 0x000fc80000005000 */
[----:B0-----:R-:W0:Y:S08]  /*0110*/  LDC.64 R2, c[0x0][0x398] ;  /* 0x0000e600ff027b82 */ /* 0x001e300000000a00 */
[----:B------:R-:W1:Y:S01]  /*0120*/  LDC.64 R4, c[0x0][0x3a0] ;  /* 0x0000e800ff047b82 */ /* 0x000e620000000a00 */
[----:B0-----:R-:W-:-:S05]  /*0130*/  IMAD.WIDE.U32 R2, R7, 0x4, R2 ;  /* 0x0000000407027825 */ /* 0x001fca00078e0002 */
[----:B------:R-:W-:Y:S01]  /*0140*/  STG.E desc[UR4][R2.64], R9 ;  /* 0x0000000902007986 */ /* 0x000fe2000c101904 */
[----:B-1----:R-:W-:-:S05]  /*0150*/  IMAD.WIDE.U32 R4, R7, 0x4, R4 ;  /* 0x0000000407047825 */ /* 0x002fca00078e0004 */
[----:B------:R-:W-:Y:S01]  /*0160*/  STG.E desc[UR4][R4.64], R11 ;  /* 0x0000000b04007986 */ /* 0x000fe2000c101904 */
[----:B------:R-:W-:Y:S05]  /*0170*/  EXIT ;  /* 0x000000000000794d */ /* 0x000fea0003800000 */
.L_x_0:
[----:B------:R-:W-:-:S00]  /*0180*/  BRA `(.L_x_0) ;  /* 0xfffffffc00fc7947 */ /* 0x000fc0000383ffff */
[----:B------:R-:W-:-:S00]  /*0190*/  NOP ;  /* 0x0000000000007918 */ /* 0x000fc00000000000 */
        /* <DEDUP_REMOVED lines=14> */
.L_x_1:


//--------------------- .nv.shared.reserved.0     --------------------------
	.section	.nv.shared.reserved.0,"aw",@nobits
	.weak		__nv_reservedSMEM_offset_0_alias
	.size		__nv_reservedSMEM_offset_0_alias, 0, 64
	.other		__nv_reservedSMEM_offset_0_alias,@"STO_CUDA_RESERVED_SHARED STV_DEFAULT"
__nv_reservedSMEM_offset_0_alias:
	.zero		0
	.zero		64


//--------------------- .nv.constant0._Z14atomicAdd_testjPKfPfPjS2_ --------------------------
	.section	.nv.constant0._Z14atomicAdd_testjPKfPfPjS2_,"a",@progbits
	.sectionflags	@""
	.align	4
.nv.constant0._Z14atomicAdd_testjPKfPfPjS2_:
	.zero		936


//--------------------- SYMBOLS --------------------------

	.type		.nv.reservedSmem.offset0,@object
	.size		.nv.reservedSmem.offset0,0x4
